	.headerflags	@"EF_CUDA_TEXMODE_UNIFIED EF_CUDA_64BIT_ADDRESS EF_CUDA_ACCELERATORS EF_CUDA_SM90 EF_CUDA_VIRTUAL_SM(EF_CUDA_SM90)"
	.elftype	@"ET_EXEC"


//--------------------- .nv.info                  --------------------------
	.section	.nv.info,"",@"SHT_CUDA_INFO"
	.align	4


	//----- nvinfo : EIATTR_REGCOUNT
	.align		4
        /*0000*/ 	.byte	0x04, 0x2f
        /*0002*/ 	.short	(.L_1 - .L_0)
	.align		4
.L_0:
        /*0004*/ 	.word	index@(triton_poi_fused_transpose_4)
        /*0008*/ 	.word	0x0000000e


	//----- nvinfo : EIATTR_MIN_STACK_SIZE
	.align		4
.L_1:
        /*000c*/ 	.byte	0x04, 0x12
        /*000e*/ 	.short	(.L_3 - .L_2)
	.align		4
.L_2:
        /*0010*/ 	.word	index@(triton_poi_fused_transpose_4)
        /*0014*/ 	.word	0x00000000


	//----- nvinfo : EIATTR_FRAME_SIZE
	.align		4
.L_3:
        /*0018*/ 	.byte	0x04, 0x11
        /*001a*/ 	.short	(.L_5 - .L_4)
	.align		4
.L_4:
        /*001c*/ 	.word	index@(triton_poi_fused_transpose_4)
        /*0020*/ 	.word	0x00000000


	//----- nvinfo : EIATTR_MIN_STACK_SIZE
	.align		4
.L_5:
        /*0024*/ 	.byte	0x04, 0x12
        /*0026*/ 	.short	(.L_7 - .L_6)
	.align		4
.L_6:
        /*0028*/ 	.word	index@(triton_poi_fused_transpose_4)
        /*002c*/ 	.word	0x00000000
.L_7:


//--------------------- .nv.info.triton_poi_fused_transpose_4 --------------------------
	.section	.nv.info.triton_poi_fused_transpose_4,"",@"SHT_CUDA_INFO"
	.sectionflags	@""
	.align	4


	//----- nvinfo : EIATTR_CUDA_API_VERSION
	.align		4
        /*0000*/ 	.byte	0x04, 0x37
        /*0002*/ 	.short	(.L_9 - .L_8)
.L_8:
        /*0004*/ 	.word	0x0000007c


	//----- nvinfo : EIATTR_KPARAM_INFO
	.align		4
.L_9:
        /*0008*/ 	.byte	0x04, 0x17
        /*000a*/ 	.short	(.L_11 - .L_10)
.L_10:
        /*000c*/ 	.word	0x00000000
        /*0010*/ 	.short	0x0003
        /*0012*/ 	.short	0x0014
        /*0014*/ 	.byte	0x00, 0xf0, 0x11, 0x00


	//----- nvinfo : EIATTR_KPARAM_INFO
	.align		4
.L_11:
        /*0018*/ 	.byte	0x04, 0x17
        /*001a*/ 	.short	(.L_13 - .L_12)
.L_12:
        /*001c*/ 	.word	0x00000000
        /*0020*/ 	.short	0x0002
        /*0022*/ 	.short	0x0010
        /*0024*/ 	.byte	0x00, 0xf0, 0x11, 0x00


	//----- nvinfo : EIATTR_KPARAM_INFO
	.align		4
.L_13:
        /*0028*/ 	.byte	0x04, 0x17
        /*002a*/ 	.short	(.L_15 - .L_14)
.L_14:
        /*002c*/ 	.word	0x00000000
        /*0030*/ 	.short	0x0001
        /*0032*/ 	.short	0x0008
        /*0034*/ 	.byte	0x00, 0xf4, 0x21, 0x00


	//----- nvinfo : EIATTR_KPARAM_INFO
	.align		4
.L_15:
        /*0038*/ 	.byte	0x04, 0x17
        /*003a*/ 	.short	(.L_17 - .L_16)
.L_16:
        /*003c*/ 	.word	0x00000000
        /*0040*/ 	.short	0x0000
        /*0042*/ 	.short	0x0000
        /*0044*/ 	.byte	0x00, 0xf4, 0x21, 0x00


	//----- nvinfo : EIATTR_SPARSE_MMA_MASK
	.align		4
.L_17:
        /*0048*/ 	.byte	0x03, 0x50
        /*004a*/ 	.short	0x0000


	//----- nvinfo : EIATTR_MAXREG_COUNT
	.align		4
        /*004c*/ 	.byte	0x03, 0x1b
        /*004e*/ 	.short	0x00ff


	//----- nvinfo : EIATTR_EXIT_INSTR_OFFSETS
	.align		4
        /*0050*/ 	.byte	0x04, 0x1c
        /*0052*/ 	.short	(.L_19 - .L_18)


	//   ....[0]....
.L_18:
        /*0054*/ 	.word	0x000002d0


	//   ....[1]....
        /*0058*/ 	.word	0x00000330


	//----- nvinfo : EIATTR_REQNTID
	.align		4
.L_19:
        /*005c*/ 	.byte	0x04, 0x10
        /*005e*/ 	.short	(.L_21 - .L_20)
.L_20:
        /*0060*/ 	.word	0x00000080
        /*0064*/ 	.word	0x00000001
        /*0068*/ 	.word	0x00000001


	//----- nvinfo : EIATTR_CBANK_PARAM_SIZE
	.align		4
.L_21:
        /*006c*/ 	.byte	0x03, 0x19
        /*006e*/ 	.short	0x0018


	//----- nvinfo : EIATTR_PARAM_CBANK
	.align		4
        /*0070*/ 	.byte	0x04, 0x0a
        /*0072*/ 	.short	(.L_23 - .L_22)
	.align		4
.L_22:
        /*0074*/ 	.word	index@(.nv.constant0.triton_poi_fused_transpose_4)
        /*0078*/ 	.short	0x0210
        /*007a*/ 	.short	0x0018


	//----- nvinfo : EIATTR_SW_WAR
	.align		4
.L_23:
        /*007c*/ 	.byte	0x04, 0x36
        /*007e*/ 	.short	(.L_25 - .L_24)
.L_24:
        /*0080*/ 	.word	0x00000008
.L_25:


//--------------------- .nv.callgraph             --------------------------
	.section	.nv.callgraph,"",@"SHT_CUDA_CALLGRAPH"
	.align	4
	.sectionentsize	8
	.align		4
        /*0000*/ 	.word	0x00000000
	.align		4
        /*0004*/ 	.word	0xffffffff
	.align		4
        /*0008*/ 	.word	0x00000000
	.align		4
        /*000c*/ 	.word	0xfffffffe
	.align		4
        /*0010*/ 	.word	0x00000000
	.align		4
        /*0014*/ 	.word	0xfffffffd
	.align		4
        /*0018*/ 	.word	0x00000000
	.align		4
        /*001c*/ 	.word	0xfffffffc


//--------------------- .text.triton_poi_fused_transpose_4 --------------------------
	.section	.text.triton_poi_fused_transpose_4,"ax",@progbits
	.sectionflags	@"SHF_BARRIERS=1"
	.align	128
        .global         triton_poi_fused_transpose_4
        .type           triton_poi_fused_transpose_4,@function
        .size           triton_poi_fused_transpose_4,(.L_x_1 - triton_poi_fused_transpose_4)
        .other          triton_poi_fused_transpose_4,@"STO_CUDA_ENTRY STV_DEFAULT"
triton_poi_fused_transpose_4:
.text.triton_poi_fused_transpose_4:
[----:B------:R-:W0:Y:S02]  /*0000*/  LDC R1, c[0x0][0x28] ;  /* 0x00000a00ff017b82 */ /* 0x000e240000000800 */
[----:B------:R-:W1:Y:S01]  /*0010*/  S2R R5, SR_CTAID.Y ;  /* 0x0000000000057919 */ /* 0x000e620000002600 */
[----:B------:R-:W2:Y:S01]  /*0020*/  LDC.64 R2, c[0x0][0x210] ;  /* 0x00008400ff027b82 */ /* 0x000ea20000000a00 */
[----:B------:R-:W-:Y:S01]  /*0030*/  ULDC.64 UR6, c[0x0][0x208] ;  /* 0x0000820000067ab9 */ /* 0x000fe20000000a00 */
[----:B------:R-:W3:Y:S01]  /*0040*/  S2R R0, SR_TID.X ;  /* 0x0000000000007919 */ /* 0x000ee20000002100 */
[----:B------:R-:W4:Y:S01]  /*0050*/  S2R R6, SR_CTAID.X ;  /* 0x0000000000067919 */ /* 0x000f220000002500 */
[----:B-1----:R-:W-:Y:S01]  /*0060*/  IMAD.SHL.U32 R5, R5, 0x20, RZ ;  /* 0x0000002005057824 */ /* 0x002fe200078e00ff */
[----:B---3--:R-:W-:-:S04]  /*0070*/  SHF.R.U32.HI R8, RZ, 0x5, R0 ;  /* 0x00000005ff087819 */ /* 0x008fc80000011600 */
[----:B------:R-:W-:-:S04]  /*0080*/  LOP3.LUT R4, R5, 0x1f, R0, 0xf8, !PT ;  /* 0x0000001f05047812 */ /* 0x000fc800078ef800 */
[----:B------:R-:W-:-:S04]  /*0090*/  SHF.R.S32.HI R7, RZ, 0x1f, R4 ;  /* 0x0000001fff077819 */ /* 0x000fc80000011404 */
[----:B------:R-:W-:Y:S01]  /*00a0*/  LEA.HI R9, R7, R4, RZ, 0x2 ;  /* 0x0000000407097211 */ /* 0x000fe200078f10ff */
[----:B----4-:R-:W-:Y:S01]  /*00b0*/  IMAD.SHL.U32 R7, R6, 0x4, RZ ;  /* 0x0000000406077824 */ /* 0x010fe200078e00ff */
[----:B------:R-:W-:Y:S02]  /*00c0*/  SGXT.U32 R6, R8, 0x2 ;  /* 0x000000020806781a */ /* 0x000fe40000000000 */
[C---:B------:R-:W-:Y:S01]  /*00d0*/  LOP3.LUT R11, R9.reuse, 0xfffffffc, RZ, 0xc0, !PT ;  /* 0xfffffffc090b7812 */ /* 0x040fe200078ec0ff */
[----:B------:R-:W-:Y:S01]  /*00e0*/  IMAD.SHL.U32 R9, R9, 0x4, RZ ;  /* 0x0000000409097824 */ /* 0x000fe200078e00ff */
[----:B------:R-:W-:-:S03]  /*00f0*/  LOP3.LUT R8, R7, R6, RZ, 0xfc, !PT ;  /* 0x0000000607087212 */ /* 0x000fc600078efcff */
[----:B------:R-:W-:Y:S01]  /*0100*/  IMAD.IADD R11, R4, 0x1, -R11 ;  /* 0x00000001040b7824 */ /* 0x000fe200078e0a0b */
[----:B------:R-:W-:-:S03]  /*0110*/  ISETP.GE.AND P0, PT, R8, 0x4, PT ;  /* 0x000000040800780c */ /* 0x000fc60003f06270 */
[----:B------:R-:W-:Y:S01]  /*0120*/  IMAD R11, R8, 0x4, R11 ;  /* 0x00000004080b7824 */ /* 0x000fe200078e020b */
[----:B------:R-:W-:Y:S02]  /*0130*/  LOP3.LUT R8, R9, 0xfffffff0, RZ, 0xc0, !PT ;  /* 0xfffffff009087812 */ /* 0x000fe400078ec0ff */
[----:B------:R-:W-:-:S03]  /*0140*/  ISETP.LT.AND P0, PT, R4, 0x40, !P0 ;  /* 0x000000400400780c */ /* 0x000fc60004701270 */
[----:B------:R-:W-:Y:S02]  /*0150*/  IMAD.IADD R11, R11, 0x1, R8 ;  /* 0x000000010b0b7824 */ /* 0x000fe400078e0208 */
[----:B------:R-:W-:Y:S02]  /*0160*/  IMAD.MOV.U32 R8, RZ, RZ, RZ ;  /* 0x000000ffff087224 */ /* 0x000fe400078e00ff */
[----:B--2---:R-:W-:-:S06]  /*0170*/  IMAD.WIDE R2, R11, 0x4, R2 ;  /* 0x000000040b027825 */ /* 0x004fcc00078e0202 */
[----:B------:R1:W2:Y:S01]  /*0180*/  @P0 LDG.E.EL R8, desc[UR6][R2.64] ;  /* 0x0000000602080981 */ /* 0x0002a2000c2e1900 */
[----:B------:R-:W3:Y:S01]  /*0190*/  S2UR UR5, SR_CgaCtaId ;  /* 0x00000000000579c3 */ /* 0x000ee20000008800 */
[----:B------:R-:W-:Y:S01]  /*01a0*/  IMAD.SHL.U32 R9, R0, 0x4, RZ ;  /* 0x0000000400097824 */ /* 0x000fe200078e00ff */
[----:B------:R-:W-:Y:S01]  /*01b0*/  UMOV UR4, 0x400 ;  /* 0x0000040000047882 */ /* 0x000fe20000000000 */
[----:B------:R-:W-:-:S03]  /*01c0*/  SHF.R.U32.HI R4, RZ, 0x2, R0 ;  /* 0x00000002ff047819 */ /* 0x000fc60000011600 */
[----:B------:R-:W-:Y:S02]  /*01d0*/  LOP3.LUT R10, R6, 0x7c, R9, 0xf8, !PT ;  /* 0x0000007c060a7812 */ /* 0x000fe400078ef809 */
[----:B------:R-:W-:Y:S02]  /*01e0*/  SHF.R.U32.HI R9, RZ, 0x2, R9 ;  /* 0x00000002ff097819 */ /* 0x000fe40000011609 */
[----:B------:R-:W-:Y:S02]  /*01f0*/  LOP3.LUT R6, R7, 0x3, R0, 0xf8, !PT ;  /* 0x0000000307067812 */ /* 0x000fe400078ef800 */
[----:B------:R-:W-:Y:S02]  /*0200*/  SGXT.U32 R7, R9, 0x5 ;  /* 0x000000050907781a */ /* 0x000fe40000000000 */
[----:B------:R-:W-:Y:S02]  /*0210*/  SGXT.U32 R4, R4, 0x5 ;  /* 0x000000050404781a */ /* 0x000fe40000000000 */
[----:B------:R-:W-:Y:S01]  /*0220*/  ISETP.GE.AND P0, PT, R6, 0x4, PT ;  /* 0x000000040600780c */ /* 0x000fe20003f06270 */
[----:B------:R-:W-:Y:S01]  /*0230*/  IMAD.IADD R7, R10, 0x1, R7 ;  /* 0x000000010a077824 */ /* 0x000fe200078e0207 */
[----:B------:R-:W-:-:S02]  /*0240*/  LOP3.LUT R5, R5, R4, RZ, 0xfc, !PT ;  /* 0x0000000405057212 */ /* 0x000fc400078efcff */
[----:B-1----:R-:W-:Y:S02]  /*0250*/  LOP3.LUT R3, R0, 0x7f, RZ, 0xc0, !PT ;  /* 0x0000007f00037812 */ /* 0x002fe400078ec0ff */
[----:B------:R-:W-:Y:S01]  /*0260*/  ISETP.LT.AND P0, PT, R5, 0x40, !P0 ;  /* 0x000000400500780c */ /* 0x000fe20004701270 */
[----:B---3--:R-:W-:Y:S02]  /*0270*/  UPRMT UR4, UR5, 0x654, UR4 ;  /* 0x0000065405047896 */ /* 0x008fe40008000004 */
[----:B------:R-:W-:-:S04]  /*0280*/  IMAD.IADD R3, R4, 0x1, R3 ;  /* 0x0000000104037824 */ /* 0x000fc800078e0203 */
[----:B------:R-:W-:Y:S02]  /*0290*/  LEA R7, R7, UR4, 0x2 ;  /* 0x0000000407077c11 */ /* 0x000fe4000f8e10ff */
[----:B------:R-:W-:-:S03]  /*02a0*/  LEA R0, R3, UR4, 0x2 ;  /* 0x0000000403007c11 */ /* 0x000fc6000f8e10ff */
[----:B--2---:R1:W-:Y:S01]  /*02b0*/  STS [R7], R8 ;  /* 0x0000000807007388 */ /* 0x0043e20000000800 */
[----:B------:R-:W-:Y:S06]  /*02c0*/  BAR.SYNC.DEFER_BLOCKING 0x0 ;  /* 0x0000000000007b1d */ /* 0x000fec0000010000 */
[----:B-1----:R-:W-:Y:S05]  /*02d0*/  @!P0 EXIT ;  /* 0x000000000000894d */ /* 0x002fea0003800000 */
[----:B------:R-:W0:Y:S01]  /*02e0*/  LDS R7, [R0] ;  /* 0x0000000000077984 */ /* 0x000e220000000800 */
[----:B------:R-:W1:Y:S01]  /*02f0*/  LDC.64 R2, c[0x0][0x218] ;  /* 0x00008600ff027b82 */ /* 0x000e620000000a00 */
[----:B------:R-:W-:-:S04]  /*0300*/  IMAD R5, R5, 0x4, R6 ;  /* 0x0000000405057824 */ /* 0x000fc800078e0206 */
[----:B-1----:R-:W-:-:S05]  /*0310*/  IMAD.WIDE R2, R5, 0x4, R2 ;  /* 0x0000000405027825 */ /* 0x002fca00078e0202 */
[----:B0-----:R-:W-:Y:S01]  /*0320*/  STG.E desc[UR6][R2.64], R7 ;  /* 0x0000000702007986 */ /* 0x001fe2000c101906 */
[----:B------:R-:W-:Y:S05]  /*0330*/  EXIT ;  /* 0x000000000000794d */ /* 0x000fea0003800000 */
.L_x_0:
[----:B------:R-:W-:-:S00]  /*0340*/  BRA `(.L_x_0) ;  /* 0xfffffffc00fc7947 */ /* 0x000fc0000383ffff */
[----:B------:R-:W-:-:S00]  /*0350*/  NOP ;  /* 0x0000000000007918 */ /* 0x000fc00000000000 */
        /* <DEDUP_REMOVED lines=10> */
.L_x_1:


//--------------------- .nv.shared.triton_poi_fused_transpose_4 --------------------------
	.section	.nv.shared.triton_poi_fused_transpose_4,"aw",@nobits
	.sectionflags	@""
	.align	16
	.zero		1024


//--------------------- .nv.constant0.triton_poi_fused_transpose_4 --------------------------
	.section	.nv.constant0.triton_poi_fused_transpose_4,"a",@progbits
	.sectionflags	@""
	.align	4
.nv.constant0.triton_poi_fused_transpose_4:
	.zero		552
